//
// Generated by NVIDIA NVVM Compiler
//
// Compiler Build ID: CL-36424714
// Cuda compilation tools, release 13.0, V13.0.88
// Based on NVVM 20.0.0
//

.version 9.0
.target sm_100
.address_size 64

	// .globl	_Z9calculatePiS_ii
.extern .shared .align 16 .b8 shared_mem[];

.visible .entry _Z9calculatePiS_ii(
	.param .u64 .ptr .align 1 _Z9calculatePiS_ii_param_0,
	.param .u64 .ptr .align 1 _Z9calculatePiS_ii_param_1,
	.param .u32 _Z9calculatePiS_ii_param_2,
	.param .u32 _Z9calculatePiS_ii_param_3
)
{
	.reg .pred 	%p<11>;
	.reg .b32 	%r<33>;
	.reg .b64 	%rd<9>;

	ld.param.u64 	%rd1, [_Z9calculatePiS_ii_param_0];
	ld.param.u64 	%rd2, [_Z9calculatePiS_ii_param_1];
	ld.param.u32 	%r9, [_Z9calculatePiS_ii_param_2];
	ld.param.u32 	%r8, [_Z9calculatePiS_ii_param_3];
	mov.u32 	%r1, %tid.x;
	mov.u32 	%r32, %ntid.x;
	mov.u32 	%r3, %ctaid.x;
	mad.lo.s32 	%r4, %r3, %r32, %r1;
	setp.ge.s32 	%p1, %r4, %r9;
	shl.b32 	%r10, %r1, 2;
	mov.u32 	%r11, shared_mem;
	add.s32 	%r5, %r11, %r10;
	@%p1 bra 	$L__BB0_2;
	cvta.to.global.u64 	%rd3, %rd1;
	mul.wide.s32 	%rd4, %r4, 4;
	add.s64 	%rd5, %rd3, %rd4;
	ld.global.u32 	%r15, [%rd5];
	st.shared.u32 	[%r5], %r15;
	bra.uni 	$L__BB0_8;
$L__BB0_2:
	setp.eq.s32 	%p2, %r8, 3;
	@%p2 bra 	$L__BB0_5;
	setp.eq.s32 	%p3, %r8, 1;
	@%p3 bra 	$L__BB0_6;
	setp.ne.s32 	%p4, %r8, 0;
	@%p4 bra 	$L__BB0_7;
$L__BB0_5:
	mov.b32 	%r13, 0;
	st.shared.u32 	[%r5], %r13;
	bra.uni 	$L__BB0_8;
$L__BB0_6:
	mov.b32 	%r12, -2147483647;
	st.shared.u32 	[%r5], %r12;
	bra.uni 	$L__BB0_8;
$L__BB0_7:
	mov.b32 	%r14, 2147483647;
	st.shared.u32 	[%r5], %r14;
$L__BB0_8:
	bar.sync 	0;
	setp.lt.u32 	%p5, %r32, 2;
	@%p5 bra 	$L__BB0_17;
$L__BB0_9:
	mov.u32 	%r6, %r32;
	shr.u32 	%r32, %r6, 1;
	setp.ge.u32 	%p6, %r1, %r32;
	@%p6 bra 	$L__BB0_16;
	setp.eq.s32 	%p7, %r8, 3;
	@%p7 bra 	$L__BB0_13;
	setp.eq.s32 	%p8, %r8, 1;
	@%p8 bra 	$L__BB0_14;
	setp.ne.s32 	%p9, %r8, 0;
	@%p9 bra 	$L__BB0_15;
$L__BB0_13:
	shl.b32 	%r21, %r32, 2;
	add.s32 	%r22, %r5, %r21;
	ld.shared.u32 	%r23, [%r22];
	ld.shared.u32 	%r24, [%r5];
	add.s32 	%r25, %r24, %r23;
	st.shared.u32 	[%r5], %r25;
	bra.uni 	$L__BB0_16;
$L__BB0_14:
	ld.shared.u32 	%r16, [%r5];
	shl.b32 	%r17, %r32, 2;
	add.s32 	%r18, %r5, %r17;
	ld.shared.u32 	%r19, [%r18];
	max.s32 	%r20, %r16, %r19;
	st.shared.u32 	[%r5], %r20;
	bra.uni 	$L__BB0_16;
$L__BB0_15:
	ld.shared.u32 	%r26, [%r5];
	shl.b32 	%r27, %r32, 2;
	add.s32 	%r28, %r5, %r27;
	ld.shared.u32 	%r29, [%r28];
	min.s32 	%r30, %r26, %r29;
	st.shared.u32 	[%r5], %r30;
$L__BB0_16:
	bar.sync 	0;
	setp.gt.u32 	%p10, %r6, 3;
	@%p10 bra 	$L__BB0_9;
$L__BB0_17:
	cvta.to.global.u64 	%rd6, %rd2;
	ld.shared.u32 	%r31, [shared_mem];
	mul.wide.u32 	%rd7, %r3, 4;
	add.s64 	%rd8, %rd6, %rd7;
	st.global.u32 	[%rd8], %r31;
	ret;

}


// ===== COMPILED SASS (sm_100) =====

	.target	sm_100

	.elftype	@"ET_EXEC"


//--------------------- .note.nv.tkinfo           --------------------------
	.section	.note.nv.tkinfo,"",@"SHT_NOTE"
	.sectionflags	@"SHF_NOTE_NV_TKINFO"
	.tkinfo
        /*0018*/ 	.word	0x00000002
        /*0030*/ 	.string	""
        /*0030*/ 	.string	"ptxas"
        /*0030*/ 	.string	"Cuda compilation tools, release 13.0, V13.0.88"
        /*0030*/ 	.string	"Build cuda_13.0.r13.0/compiler.36424714_0"
        /*0030*/ 	.string	"-arch sm_100 -m 64 "



//--------------------- .note.nv.cuinfo           --------------------------
	.section	.note.nv.cuinfo,"",@"SHT_NOTE"
	.sectionflags	@"SHF_NOTE_NV_CUINFO"
        /*0018*/ 	.short	0x0002
        /*001a*/ 	.short	0x0064
        /*001c*/ 	.short	0x0082
	.zero		2


//--------------------- .nv.info                  --------------------------
	.section	.nv.info,"",@"SHT_CUDA_INFO"
	.align	4


	//----- nvinfo : EIATTR_REGCOUNT
	.align		4
        /*0000*/ 	.byte	0x04, 0x2f
        /*0002*/ 	.short	(.L_1 - .L_0)
	.align		4
.L_0:
        /*0004*/ 	.word	index@(_Z9calculatePiS_ii)
        /*0008*/ 	.word	0x0000000c


	//----- nvinfo : EIATTR_FRAME_SIZE
	.align		4
.L_1:
        /*000c*/ 	.byte	0x04, 0x11
        /*000e*/ 	.short	(.L_3 - .L_2)
	.align		4
.L_2:
        /*0010*/ 	.word	index@(_Z9calculatePiS_ii)
        /*0014*/ 	.word	0x00000000


	//----- nvinfo : EIATTR_MIN_STACK_SIZE
	.align		4
.L_3:
        /*0018*/ 	.byte	0x04, 0x12
        /*001a*/ 	.short	(.L_5 - .L_4)
	.align		4
.L_4:
        /*001c*/ 	.word	index@(_Z9calculatePiS_ii)
        /*0020*/ 	.word	0x00000000
.L_5:


//--------------------- .nv.compat                --------------------------
	.section	.nv.compat,"",@"SHT_CUDA_COMPAT_INFO"
	.align	4
        /*0000*/ 	.byte	0x02, 0x09, 0x00, 0x00, 0x02, 0x02, 0x01, 0x00, 0x02, 0x05, 0x05, 0x00, 0x03, 0x07, 0x01, 0x01
        /*0010*/ 	.byte	0x02, 0x03, 0x00, 0x00, 0x02, 0x06, 0x01, 0x00, 0x04, 0x0b, 0x08, 0x00, 0x09, 0x00, 0x00, 0x00
        /*0020*/ 	.byte	0x00, 0x00, 0x00, 0x00


//--------------------- .nv.info._Z9calculatePiS_ii --------------------------
	.section	.nv.info._Z9calculatePiS_ii,"",@"SHT_CUDA_INFO"
	.sectionflags	@""
	.align	4


	//----- nvinfo : EIATTR_CUDA_API_VERSION
	.align		4
        /*0000*/ 	.byte	0x04, 0x37
        /*0002*/ 	.short	(.L_7 - .L_6)
.L_6:
        /*0004*/ 	.word	0x00000082


	//----- nvinfo : EIATTR_KPARAM_INFO
	.align		4
.L_7:
        /*0008*/ 	.byte	0x04, 0x17
        /*000a*/ 	.short	(.L_9 - .L_8)
.L_8:
        /*000c*/ 	.word	0x00000000
        /*0010*/ 	.short	0x0003
        /*0012*/ 	.short	0x0014
        /*0014*/ 	.byte	0x00, 0xf0, 0x11, 0x00


	//----- nvinfo : EIATTR_KPARAM_INFO
	.align		4
.L_9:
        /*0018*/ 	.byte	0x04, 0x17
        /*001a*/ 	.short	(.L_11 - .L_10)
.L_10:
        /*001c*/ 	.word	0x00000000
        /*0020*/ 	.short	0x0002
        /*0022*/ 	.short	0x0010
        /*0024*/ 	.byte	0x00, 0xf0, 0x11, 0x00


	//----- nvinfo : EIATTR_KPARAM_INFO
	.align		4
.L_11:
        /*0028*/ 	.byte	0x04, 0x17
        /*002a*/ 	.short	(.L_13 - .L_12)
.L_12:
        /*002c*/ 	.word	0x00000000
        /*0030*/ 	.short	0x0001
        /*0032*/ 	.short	0x0008
        /*0034*/ 	.byte	0x00, 0xf5, 0x21, 0x00


	//----- nvinfo : EIATTR_KPARAM_INFO
	.align		4
.L_13:
        /*0038*/ 	.byte	0x04, 0x17
        /*003a*/ 	.short	(.L_15 - .L_14)
.L_14:
        /*003c*/ 	.word	0x00000000
        /*0040*/ 	.short	0x0000
        /*0042*/ 	.short	0x0000
        /*0044*/ 	.byte	0x00, 0xf5, 0x21, 0x00


	//----- nvinfo : EIATTR_SPARSE_MMA_MASK
	.align		4
.L_15:
        /*0048*/ 	.byte	0x03, 0x50
        /*004a*/ 	.short	0x0000


	//----- nvinfo : EIATTR_MAXREG_COUNT
	.align		4
        /*004c*/ 	.byte	0x03, 0x1b
        /*004e*/ 	.short	0x00ff


	//----- nvinfo : EIATTR_NUM_BARRIERS
	.align		4
        /*0050*/ 	.byte	0x02, 0x4c
        /*0052*/ 	.byte	0x01
	.zero		1


	//----- nvinfo : EIATTR_MERCURY_ISA_VERSION
	.align		4
        /*0054*/ 	.byte	0x03, 0x5f
        /*0056*/ 	.short	0x0101


	//----- nvinfo : EIATTR_VRC_CTA_INIT_COUNT
	.align		4
        /*0058*/ 	.byte	0x02, 0x4a
	.zero		1
	.zero		1


	//----- nvinfo : EIATTR_EXIT_INSTR_OFFSETS
	.align		4
        /*005c*/ 	.byte	0x04, 0x1c
        /*005e*/ 	.short	(.L_17 - .L_16)


	//   ....[0]....
.L_16:
        /*0060*/ 	.word	0x00000510


	//----- nvinfo : EIATTR_INDIRECT_BRANCH_TARGETS
	.align		4
.L_17:
        /*0064*/ 	.byte	0x04, 0x34
        /*0066*/ 	.short	(.L_19 - .L_18)


	//   ....[0]....
.L_18:
        /*0068*/ 	.word	.L_x_9@srel
        /*006c*/ 	.short	0x0
        /*006e*/ 	.short	0x0
        /*0070*/ 	.word	0x4
        /*0074*/ 	.word	.L_x_10@srel
        /*0078*/ 	.word	.L_x_11@srel
        /*007c*/ 	.word	.L_x_12@srel
        /*0080*/ 	.word	.L_x_11@srel


	//   ....[1]....
        /* <DEDUP_REMOVED lines=8> */


	//----- nvinfo : EIATTR_CRS_STACK_SIZE
	.align		4
.L_19:
        /*00a0*/ 	.byte	0x04, 0x1e
        /*00a2*/ 	.short	(.L_21 - .L_20)
.L_20:
        /*00a4*/ 	.word	0x00000000


	//----- nvinfo : EIATTR_CBANK_PARAM_SIZE
	.align		4
.L_21:
        /*00a8*/ 	.byte	0x03, 0x19
        /*00aa*/ 	.short	0x0018


	//----- nvinfo : EIATTR_PARAM_CBANK
	.align		4
        /*00ac*/ 	.byte	0x04, 0x0a
        /*00ae*/ 	.short	(.L_23 - .L_22)
	.align		4
.L_22:
        /*00b0*/ 	.word	index@(.nv.constant0._Z9calculatePiS_ii)
        /*00b4*/ 	.short	0x0380
        /*00b6*/ 	.short	0x0018


	//----- nvinfo : EIATTR_SW_WAR
	.align		4
.L_23:
        /*00b8*/ 	.byte	0x04, 0x36
        /*00ba*/ 	.short	(.L_25 - .L_24)
.L_24:
        /*00bc*/ 	.word	0x00000008
.L_25:


//--------------------- .nv.callgraph             --------------------------
	.section	.nv.callgraph,"",@"SHT_CUDA_CALLGRAPH"
	.align	4
	.sectionentsize	8
	.align		4
        /*0000*/ 	.word	0x00000000
	.align		4
        /*0004*/ 	.word	0xffffffff
	.align		4
        /*0008*/ 	.word	0x00000000
	.align		4
        /*000c*/ 	.word	0xfffffffe
	.align		4
        /*0010*/ 	.word	0x00000000
	.align		4
        /*0014*/ 	.word	0xfffffffd
	.align		4
        /*0018*/ 	.word	0x00000000
	.align		4
        /*001c*/ 	.word	0xfffffffc


//--------------------- .nv.constant2._Z9calculatePiS_ii --------------------------
	.section	.nv.constant2._Z9calculatePiS_ii,"a",@progbits
	.sectionflags	@""
	.align	4
.nv.constant2._Z9calculatePiS_ii:
        /*0000*/ 	.byte	0x10, 0x02, 0x00, 0x00, 0xa0, 0x01, 0x00, 0x00, 0xc0, 0x01, 0x00, 0x00, 0xa0, 0x01, 0x00, 0x00
        /*0010*/ 	.byte	0x10, 0x04, 0x00, 0x00, 0x30, 0x03, 0x00, 0x00, 0x50, 0x03, 0x00, 0x00, 0x30, 0x03, 0x00, 0x00


//--------------------- .text._Z9calculatePiS_ii  --------------------------
	.section	.text._Z9calculatePiS_ii,"ax",@progbits
	.align	128
        .global         _Z9calculatePiS_ii
        .type           _Z9calculatePiS_ii,@function
        .size           _Z9calculatePiS_ii,(.L_x_19 - _Z9calculatePiS_ii)
        .other          _Z9calculatePiS_ii,@"STO_CUDA_ENTRY STV_DEFAULT"
_Z9calculatePiS_ii:
.text._Z9calculatePiS_ii:
[----:B------:R-:W-:Y:S01]  /*0000*/  LDC R1, c[0x0][0x37c] ;  /* 0x0000df00ff017b82 */ /* 0x000fe20000000800 */
[----:B------:R-:W0:Y:S01]  /*0010*/  S2R R3, SR_TID.X ;  /* 0x0000000000037919 */ /* 0x000e220000002100 */
[----:B------:R-:W0:Y:S01]  /*0020*/  LDCU UR8, c[0x0][0x360] ;  /* 0x00006c00ff0877ac */ /* 0x000e220008000800 */
[----:B------:R-:W0:Y:S01]  /*0030*/  S2R R0, SR_CTAID.X ;  /* 0x0000000000007919 */ /* 0x000e220000002500 */
[----:B------:R-:W1:Y:S01]  /*0040*/  LDCU.64 UR10, c[0x0][0x390] ;  /* 0x00007200ff0a77ac */ /* 0x000e620008000a00 */
[----:B------:R-:W2:Y:S01]  /*0050*/  LDCU.64 UR6, c[0x0][0x358] ;  /* 0x00006b00ff0677ac */ /* 0x000ea20008000a00 */
[----:B0-----:R-:W-:-:S05]  /*0060*/  IMAD R7, R0, UR8, R3 ;  /* 0x0000000800077c24 */ /* 0x001fca000f8e0203 */
[----:B-1----:R-:W-:-:S13]  /*0070*/  ISETP.GE.AND P0, PT, R7, UR10, PT ;  /* 0x0000000a07007c0c */ /* 0x002fda000bf06270 */
[----:B------:R-:W0:Y:S02]  /*0080*/  @!P0 LDC.64 R4, c[0x0][0x380] ;  /* 0x0000e000ff048b82 */ /* 0x000e240000000a00 */
[----:B0-----:R-:W-:-:S06]  /*0090*/  @!P0 IMAD.WIDE R4, R7, 0x4, R4 ;  /* 0x0000000407048825 */ /* 0x001fcc00078e0204 */
[----:B--2---:R-:W2:Y:S01]  /*00a0*/  @!P0 LDG.E R5, desc[UR6][R4.64] ;  /* 0x0000000604058981 */ /* 0x004ea2000c1e1900 */
[----:B------:R-:W0:Y:S01]  /*00b0*/  S2UR UR5, SR_CgaCtaId ;  /* 0x00000000000579c3 */ /* 0x000e220000008800 */
[----:B------:R-:W-:Y:S01]  /*00c0*/  UMOV UR4, 0x400 ;  /* 0x0000040000047882 */ /* 0x000fe20000000000 */
[----:B------:R-:W-:Y:S01]  /*00d0*/  IMAD.U32 R7, RZ, RZ, UR8 ;  /* 0x00000008ff077e24 */ /* 0x000fe2000f8e00ff */
[----:B------:R-:W-:Y:S01]  /*00e0*/  BSSY.RECONVERGENT B0, `(.L_x_0) ;  /* 0x0000015000007945 */ /* 0x000fe20003800200 */
[----:B0-----:R-:W-:-:S06]  /*00f0*/  ULEA UR4, UR5, UR4, 0x18 ;  /* 0x0000000405047291 */ /* 0x001fcc000f8ec0ff */
[----:B------:R-:W-:-:S05]  /*0100*/  LEA R2, R3, UR4, 0x2 ;  /* 0x0000000403027c11 */ /* 0x000fca000f8e10ff */
[----:B--2---:R0:W-:Y:S01]  /*0110*/  @!P0 STS [R2], R5 ;  /* 0x0000000502008388 */ /* 0x0041e20000000800 */
[----:B------:R-:W-:Y:S05]  /*0120*/  @!P0 BRA `(.L_x_1) ;  /* 0x0000000000408947 */ /* 0x000fea0003800000 */
[----:B------:R-:W-:-:S04]  /*0130*/  UIADD3 UR4, UPT, UPT, UR11, -0x1, URZ ;  /* 0xffffffff0b047890 */ /* 0x000fc8000fffe0ff */
[----:B------:R-:W-:-:S04]  /*0140*/  UISETP.LT.U32.AND UP0, UPT, UR4, 0x3, UPT ;  /* 0x000000030400788c */ /* 0x000fc8000bf01070 */
[----:B------:R-:W-:-:S04]  /*0150*/  USEL UR4, UR4, 0x3, UP0 ;  /* 0x0000000304047887 */ /* 0x000fc80008000000 */
[----:B------:R-:W-:-:S12]  /*0160*/  USHF.L.U32 UR4, UR4, 0x2, URZ ;  /* 0x0000000204047899 */ /* 0x000fd800080006ff */
[----:B------:R-:W1:Y:S02]  /*0170*/  LDCU UR4, c[0x2][UR4] ;  /* 0x00800000040477ac */ /* 0x000e640008000800 */
[----:B-1----:R-:W-:-:S10]  /*0180*/  USHF.R.S32.HI UR5, URZ, 0x1f, UR4 ;  /* 0x0000001fff057899 */ /* 0x002fd40008011404 */
.L_x_9:
[----:B------:R-:W-:Y:S05]  /*0190*/  BRXU UR4 -0x1a0                            (*"BRANCH_TARGETS .L_x_10,.L_x_11,.L_x_12"*) ;  /* 0xfffffffc04987958 */ /* 0x000fea000b83ffff */
.L_x_11:
[----:B------:R-:W-:-:S09]  /*01a0*/  UISETP.NE.AND UP0, UPT, UR11, URZ, UPT ;  /* 0x000000ff0b00728c */ /* 0x000fd2000bf05270 */
[----:B------:R-:W-:Y:S05]  /*01b0*/  BRA.U UP0, `(.L_x_2) ;  /* 0x0000000100087547 */ /* 0x000fea000b800000 */
.L_x_12:
[----:B------:R2:W-:Y:S01]  /*01c0*/  STS [R2], RZ ;  /* 0x000000ff02007388 */ /* 0x0005e20000000800 */
[----:B------:R-:W-:Y:S05]  /*01d0*/  BRA `(.L_x_1) ;  /* 0x0000000000147947 */ /* 0x000fea0003800000 */
.L_x_2:
[----:B0-----:R-:W-:-:S05]  /*01e0*/  IMAD.MOV.U32 R5, RZ, RZ, 0x7fffffff ;  /* 0x7fffffffff057424 */ /* 0x001fca00078e00ff */
[----:B------:R1:W-:Y:S01]  /*01f0*/  STS [R2], R5 ;  /* 0x0000000502007388 */ /* 0x0003e20000000800 */
[----:B------:R-:W-:Y:S05]  /*0200*/  BRA `(.L_x_1) ;  /* 0x0000000000087947 */ /* 0x000fea0003800000 */
.L_x_10:
[----:B0-----:R-:W-:-:S05]  /*0210*/  IMAD.MOV.U32 R5, RZ, RZ, -0x7fffffff ;  /* 0x80000001ff057424 */ /* 0x001fca00078e00ff */
[----:B------:R3:W-:Y:S02]  /*0220*/  STS [R2], R5 ;  /* 0x0000000502007388 */ /* 0x0007e40000000800 */
.L_x_1:
[----:B------:R-:W-:Y:S05]  /*0230*/  BSYNC.RECONVERGENT B0 ;  /* 0x0000000000007941 */ /* 0x000fea0003800200 */
.L_x_0:
[----:B------:R-:W4:Y:S08]  /*0240*/  LDC R9, c[0x0][0x394] ;  /* 0x0000e500ff097b82 */ /* 0x000f300000000800 */
[----:B------:R-:W-:Y:S01]  /*0250*/  BAR.SYNC.DEFER_BLOCKING 0x0 ;  /* 0x0000000000007b1d */ /* 0x000fe20000010000 */
[----:B------:R-:W-:-:S13]  /*0260*/  ISETP.GE.U32.AND P0, PT, R7, 0x2, PT ;  /* 0x000000020700780c */ /* 0x000fda0003f06070 */
[----:B------:R-:W-:Y:S05]  /*0270*/  @!P0 BRA `(.L_x_3) ;  /* 0x0000000000888947 */ /* 0x000fea0003800000 */
.L_x_7:
[--C-:B------:R-:W-:Y:S01]  /*0280*/  IMAD.MOV.U32 R6, RZ, RZ, R7.reuse ;  /* 0x000000ffff067224 */ /* 0x100fe200078e0007 */
[----:B------:R-:W-:Y:S01]  /*0290*/  SHF.R.U32.HI R7, RZ, 0x1, R7 ;  /* 0x00000001ff077819 */ /* 0x000fe20000011607 */
[----:B------:R-:W-:Y:S03]  /*02a0*/  BSSY.RECONVERGENT B0, `(.L_x_4) ;  /* 0x000001c000007945 */ /* 0x000fe60003800200 */
[----:B------:R-:W-:-:S13]  /*02b0*/  ISETP.GE.U32.AND P0, PT, R3, R7, PT ;  /* 0x000000070300720c */ /* 0x000fda0003f06070 */
[----:B------:R-:W-:Y:S05]  /*02c0*/  @P0 BRA `(.L_x_5) ;  /* 0x0000000000640947 */ /* 0x000fea0003800000 */
[----:B------:R-:W-:-:S05]  /*02d0*/  IMAD.MOV.U32 R4, RZ, RZ, -0x1 ;  /* 0xffffffffff047424 */ /* 0x000fca00078e00ff */
[----:B----4-:R-:W-:-:S04]  /*02e0*/  VIADDMNMX.U32 R4, R9, R4, 0x3, PT ;  /* 0x0000000309047446 */ /* 0x010fc80003800004 */
[----:B------:R-:W-:-:S04]  /*02f0*/  SHF.L.U32 R8, R4, 0x2, RZ ;  /* 0x0000000204087819 */ /* 0x000fc800000006ff */
[----:B------:R-:W0:Y:S02]  /*0300*/  LDC R4, c[0x2][R8+0x10] ;  /* 0x0080040008047b82 */ /* 0x000e240000000800 */
[----:B01-3--:R-:W-:-:S04]  /*0310*/  SHF.R.S32.HI R5, RZ, 0x1f, R4 ;  /* 0x0000001fff057819 */ /* 0x00bfc80000011404 */
.L_x_14:
[----:B------:R-:W-:Y:S05]  /*0320*/  BRX R4 -0x330                              (*"BRANCH_TARGETS .L_x_15,.L_x_16,.L_x_17"*) ;  /* 0xfffffffc04347949 */ /* 0x000fea000383ffff */
.L_x_16:
[----:B------:R-:W-:-:S13]  /*0330*/  ISETP.NE.AND P0, PT, R9, RZ, PT ;  /* 0x000000ff0900720c */ /* 0x000fda0003f05270 */
[----:B------:R-:W-:Y:S05]  /*0340*/  @P0 BRA `(.L_x_6) ;  /* 0x0000000000180947 */ /* 0x000fea0003800000 */
.L_x_17:
[----:B------:R-:W-:Y:S01]  /*0350*/  IMAD R4, R7, 0x4, R2 ;  /* 0x0000000407047824 */ /* 0x000fe200078e0202 */
[----:B------:R-:W-:Y:S05]  /*0360*/  LDS R5, [R2] ;  /* 0x0000000002057984 */ /* 0x000fea0000000800 */
[----:B------:R-:W0:Y:S02]  /*0370*/  LDS R4, [R4] ;  /* 0x0000000004047984 */ /* 0x000e240000000800 */
[----:B0-----:R-:W-:-:S05]  /*0380*/  IMAD.IADD R5, R4, 0x1, R5 ;  /* 0x0000000104057824 */ /* 0x001fca00078e0205 */
[----:B------:R0:W-:Y:S01]  /*0390*/  STS [R2], R5 ;  /* 0x0000000502007388 */ /* 0x0001e20000000800 */
[----:B------:R-:W-:Y:S05]  /*03a0*/  BRA `(.L_x_5) ;  /* 0x00000000002c7947 */ /* 0x000fea0003800000 */
.L_x_6:
[----:B------:R-:W-:Y:S01]  /*03b0*/  LEA R4, R7, R2, 0x2 ;  /* 0x0000000207047211 */ /* 0x000fe200078e10ff */
[----:B------:R-:W-:Y:S05]  /*03c0*/  LDS R5, [R2] ;  /* 0x0000000002057984 */ /* 0x000fea0000000800 */
[----:B------:R-:W0:Y:S02]  /*03d0*/  LDS R4, [R4] ;  /* 0x0000000004047984 */ /* 0x000e240000000800 */
[----:B0-----:R-:W-:-:S05]  /*03e0*/  VIMNMX R5, PT, PT, R4, R5, PT ;  /* 0x0000000504057248 */ /* 0x001fca0003fe0100 */
[----:B------:R0:W-:Y:S01]  /*03f0*/  STS [R2], R5 ;  /* 0x0000000502007388 */ /* 0x0001e20000000800 */
[----:B------:R-:W-:Y:S05]  /*0400*/  BRA `(.L_x_5) ;  /* 0x0000000000147947 */ /* 0x000fea0003800000 */
.L_x_15:
[----:B------:R-:W-:Y:S01]  /*0410*/  IMAD R4, R7, 0x4, R2 ;  /* 0x0000000407047824 */ /* 0x000fe200078e0202 */
[----:B------:R-:W-:Y:S05]  /*0420*/  LDS R5, [R2] ;  /* 0x0000000002057984 */ /* 0x000fea0000000800 */
[----:B------:R-:W0:Y:S02]  /*0430*/  LDS R4, [R4] ;  /* 0x0000000004047984 */ /* 0x000e240000000800 */
[----:B0-----:R-:W-:-:S05]  /*0440*/  VIMNMX R5, PT, PT, R4, R5, !PT ;  /* 0x0000000504057248 */ /* 0x001fca0007fe0100 */
[----:B------:R0:W-:Y:S02]  /*0450*/  STS [R2], R5 ;  /* 0x0000000502007388 */ /* 0x0001e40000000800 */
.L_x_5:
[----:B------:R-:W-:Y:S05]  /*0460*/  BSYNC.RECONVERGENT B0 ;  /* 0x0000000000007941 */ /* 0x000fea0003800200 */
.L_x_4:
[----:B------:R-:W-:Y:S01]  /*0470*/  BAR.SYNC.DEFER_BLOCKING 0x0 ;  /* 0x0000000000007b1d */ /* 0x000fe20000010000 */
[----:B------:R-:W-:-:S13]  /*0480*/  ISETP.GT.U32.AND P0, PT, R6, 0x3, PT ;  /* 0x000000030600780c */ /* 0x000fda0003f04070 */
[----:B------:R-:W-:Y:S05]  /*0490*/  @P0 BRA `(.L_x_7) ;  /* 0xfffffffc00780947 */ /* 0x000fea000383ffff */
.L_x_3:
[----:B------:R-:W5:Y:S01]  /*04a0*/  S2UR UR5, SR_CgaCtaId ;  /* 0x00000000000579c3 */ /* 0x000f620000008800 */
[----:B------:R-:W-:-:S07]  /*04b0*/  UMOV UR4, 0x400 ;  /* 0x0000040000047882 */ /* 0x000fce0000000000 */
[----:B0123--:R-:W0:Y:S01]  /*04c0*/  LDC.64 R2, c[0x0][0x388] ;  /* 0x0000e200ff027b82 */ /* 0x00fe220000000a00 */
[----:B-----5:R-:W-:Y:S01]  /*04d0*/  ULEA UR4, UR5, UR4, 0x18 ;  /* 0x0000000405047291 */ /* 0x020fe2000f8ec0ff */
[----:B0-----:R-:W-:-:S08]  /*04e0*/  IMAD.WIDE.U32 R2, R0, 0x4, R2 ;  /* 0x0000000400027825 */ /* 0x001fd000078e0002 */
[----:B------:R-:W0:Y:S04]  /*04f0*/  LDS R5, [UR4] ;  /* 0x00000004ff057984 */ /* 0x000e280008000800 */
[----:B0-----:R-:W-:Y:S01]  /*0500*/  STG.E desc[UR6][R2.64], R5 ;  /* 0x0000000502007986 */ /* 0x001fe2000c101906 */
[----:B------:R-:W-:Y:S05]  /*0510*/  EXIT ;  /* 0x000000000000794d */ /* 0x000fea0003800000 */
.L_x_8:
[----:B------:R-:W-:-:S00]  /*0520*/  BRA `(.L_x_8) ;  /* 0xfffffffc00fc7947 */ /* 0x000fc0000383ffff */
[----:B------:R-:W-:-:S00]  /*0530*/  NOP ;  /* 0x0000000000007918 */ /* 0x000fc00000000000 */
        /* <DEDUP_REMOVED lines=12> */
.L_x_19:


//--------------------- .nv.shared._Z9calculatePiS_ii --------------------------
	.section	.nv.shared._Z9calculatePiS_ii,"aw",@nobits
	.sectionflags	@""
	.align	16
	.zero		1024


//--------------------- .nv.shared.reserved.0     --------------------------
	.section	.nv.shared.reserved.0,"aw",@nobits
	.weak		__nv_reservedSMEM_offset_0_alias
	.size		__nv_reservedSMEM_offset_0_alias, 0, 64
	.other		__nv_reservedSMEM_offset_0_alias,@"STO_CUDA_RESERVED_SHARED STV_DEFAULT"
__nv_reservedSMEM_offset_0_alias:
	.zero		0
	.zero		64


//--------------------- .nv.constant0._Z9calculatePiS_ii --------------------------
	.section	.nv.constant0._Z9calculatePiS_ii,"a",@progbits
	.sectionflags	@""
	.align	4
.nv.constant0._Z9calculatePiS_ii:
	.zero		920


//--------------------- SYMBOLS --------------------------

	.type		.nv.reservedSmem.offset0,@object
	.size		.nv.reservedSmem.offset0,0x4
	.type		.nv.reservedSmem.cap,@object
	.size		.nv.reservedSmem.cap,0x4
